	.headerflags	@"EF_CUDA_TEXMODE_UNIFIED EF_CUDA_64BIT_ADDRESS EF_CUDA_ACCELERATORS EF_CUDA_SM90 EF_CUDA_VIRTUAL_SM(EF_CUDA_SM90)"
	.elftype	@"ET_EXEC"


//--------------------- .nv.info                  --------------------------
	.section	.nv.info,"",@"SHT_CUDA_INFO"
	.align	4


	//----- nvinfo : EIATTR_REGCOUNT
	.align		4
        /*0000*/ 	.byte	0x04, 0x2f
        /*0002*/ 	.short	(.L_3 - .L_2)
	.align		4
.L_2:
        /*0004*/ 	.word	index@(triton_poi_fused__native_batch_norm_legit_no_training_relu_21)
        /*0008*/ 	.word	0x00000016


	//----- nvinfo : EIATTR_MIN_STACK_SIZE
	.align		4
.L_3:
        /*000c*/ 	.byte	0x04, 0x12
        /*000e*/ 	.short	(.L_5 - .L_4)
	.align		4
.L_4:
        /*0010*/ 	.word	index@(triton_poi_fused__native_batch_norm_legit_no_training_relu_21)
        /*0014*/ 	.word	0x00000000


	//----- nvinfo : EIATTR_FRAME_SIZE
	.align		4
.L_5:
        /*0018*/ 	.byte	0x04, 0x11
        /*001a*/ 	.short	(.L_7 - .L_6)
	.align		4
.L_6:
        /*001c*/ 	.word	index@(triton_poi_fused__native_batch_norm_legit_no_training_relu_21)
        /*0020*/ 	.word	0x00000000


	//----- nvinfo : EIATTR_MIN_STACK_SIZE
	.align		4
.L_7:
        /*0024*/ 	.byte	0x04, 0x12
        /*0026*/ 	.short	(.L_9 - .L_8)
	.align		4
.L_8:
        /*0028*/ 	.word	index@(triton_poi_fused__native_batch_norm_legit_no_training_relu_21)
        /*002c*/ 	.word	0x00000000
.L_9:


//--------------------- .nv.info.triton_poi_fused__native_batch_norm_legit_no_training_relu_21 --------------------------
	.section	.nv.info.triton_poi_fused__native_batch_norm_legit_no_training_relu_21,"",@"SHT_CUDA_INFO"
	.sectionflags	@""
	.align	4


	//----- nvinfo : EIATTR_CUDA_API_VERSION
	.align		4
        /*0000*/ 	.byte	0x04, 0x37
        /*0002*/ 	.short	(.L_11 - .L_10)
.L_10:
        /*0004*/ 	.word	0x0000007c


	//----- nvinfo : EIATTR_KPARAM_INFO
	.align		4
.L_11:
        /*0008*/ 	.byte	0x04, 0x17
        /*000a*/ 	.short	(.L_13 - .L_12)
.L_12:
        /*000c*/ 	.word	0x00000000
        /*0010*/ 	.short	0x0006
        /*0012*/ 	.short	0x0030
        /*0014*/ 	.byte	0x00, 0xf0, 0x11, 0x00


	//----- nvinfo : EIATTR_KPARAM_INFO
	.align		4
.L_13:
        /*0018*/ 	.byte	0x04, 0x17
        /*001a*/ 	.short	(.L_15 - .L_14)
.L_14:
        /*001c*/ 	.word	0x00000000
        /*0020*/ 	.short	0x0005
        /*0022*/ 	.short	0x0028
        /*0024*/ 	.byte	0x00, 0xf4, 0x21, 0x00


	//----- nvinfo : EIATTR_KPARAM_INFO
	.align		4
.L_15:
        /*0028*/ 	.byte	0x04, 0x17
        /*002a*/ 	.short	(.L_17 - .L_16)
.L_16:
        /*002c*/ 	.word	0x00000000
        /*0030*/ 	.short	0x0004
        /*0032*/ 	.short	0x0020
        /*0034*/ 	.byte	0x00, 0xf4, 0x21, 0x00


	//----- nvinfo : EIATTR_KPARAM_INFO
	.align		4
.L_17:
        /*0038*/ 	.byte	0x04, 0x17
        /*003a*/ 	.short	(.L_19 - .L_18)
.L_18:
        /*003c*/ 	.word	0x00000000
        /*0040*/ 	.short	0x0003
        /*0042*/ 	.short	0x0018
        /*0044*/ 	.byte	0x00, 0xf4, 0x21, 0x00


	//----- nvinfo : EIATTR_KPARAM_INFO
	.align		4
.L_19:
        /*0048*/ 	.byte	0x04, 0x17
        /*004a*/ 	.short	(.L_21 - .L_20)
.L_20:
        /*004c*/ 	.word	0x00000000
        /*0050*/ 	.short	0x0002
        /*0052*/ 	.short	0x0010
        /*0054*/ 	.byte	0x00, 0xf4, 0x21, 0x00


	//----- nvinfo : EIATTR_KPARAM_INFO
	.align		4
.L_21:
        /*0058*/ 	.byte	0x04, 0x17
        /*005a*/ 	.short	(.L_23 - .L_22)
.L_22:
        /*005c*/ 	.word	0x00000000
        /*0060*/ 	.short	0x0001
        /*0062*/ 	.short	0x0008
        /*0064*/ 	.byte	0x00, 0xf4, 0x21, 0x00


	//----- nvinfo : EIATTR_KPARAM_INFO
	.align		4
.L_23:
        /*0068*/ 	.byte	0x04, 0x17
        /*006a*/ 	.short	(.L_25 - .L_24)
.L_24:
        /*006c*/ 	.word	0x00000000
        /*0070*/ 	.short	0x0000
        /*0072*/ 	.short	0x0000
        /*0074*/ 	.byte	0x00, 0xf4, 0x21, 0x00


	//----- nvinfo : EIATTR_SPARSE_MMA_MASK
	.align		4
.L_25:
        /*0078*/ 	.byte	0x03, 0x50
        /*007a*/ 	.short	0x0000


	//----- nvinfo : EIATTR_MAXREG_COUNT
	.align		4
        /*007c*/ 	.byte	0x03, 0x1b
        /*007e*/ 	.short	0x00ff


	//----- nvinfo : EIATTR_EXIT_INSTR_OFFSETS
	.align		4
        /*0080*/ 	.byte	0x04, 0x1c
        /*0082*/ 	.short	(.L_27 - .L_26)


	//   ....[0]....
.L_26:
        /*0084*/ 	.word	0x00000420


	//   ....[1]....
        /*0088*/ 	.word	0x00000440


	//----- nvinfo : EIATTR_REQNTID
	.align		4
.L_27:
        /*008c*/ 	.byte	0x04, 0x10
        /*008e*/ 	.short	(.L_29 - .L_28)
.L_28:
        /*0090*/ 	.word	0x00000100
        /*0094*/ 	.word	0x00000001
        /*0098*/ 	.word	0x00000001


	//----- nvinfo : EIATTR_CBANK_PARAM_SIZE
	.align		4
.L_29:
        /*009c*/ 	.byte	0x03, 0x19
        /*009e*/ 	.short	0x0034


	//----- nvinfo : EIATTR_PARAM_CBANK
	.align		4
        /*00a0*/ 	.byte	0x04, 0x0a
        /*00a2*/ 	.short	(.L_31 - .L_30)
	.align		4
.L_30:
        /*00a4*/ 	.word	index@(.nv.constant0.triton_poi_fused__native_batch_norm_legit_no_training_relu_21)
        /*00a8*/ 	.short	0x0210
        /*00aa*/ 	.short	0x0034


	//----- nvinfo : EIATTR_SW_WAR
	.align		4
.L_31:
        /*00ac*/ 	.byte	0x04, 0x36
        /*00ae*/ 	.short	(.L_33 - .L_32)
.L_32:
        /*00b0*/ 	.word	0x00000008
.L_33:


//--------------------- .nv.callgraph             --------------------------
	.section	.nv.callgraph,"",@"SHT_CUDA_CALLGRAPH"
	.align	4
	.sectionentsize	8
	.align		4
        /*0000*/ 	.word	0x00000000
	.align		4
        /*0004*/ 	.word	0xffffffff
	.align		4
        /*0008*/ 	.word	0x00000000
	.align		4
        /*000c*/ 	.word	0xfffffffe
	.align		4
        /*0010*/ 	.word	0x00000000
	.align		4
        /*0014*/ 	.word	0xfffffffd
	.align		4
        /*0018*/ 	.word	0x00000000
	.align		4
        /*001c*/ 	.word	0xfffffffc


//--------------------- .nv.constant4             --------------------------
	.section	.nv.constant4,"a",@progbits
	.align	8
	.align		8
.nv.constant4:
        /*0000*/ 	.dword	_$_str
	.align		8
        /*0008*/ 	.dword	_$_str_$_2


//--------------------- .text.triton_poi_fused__native_batch_norm_legit_no_training_relu_21 --------------------------
	.section	.text.triton_poi_fused__native_batch_norm_legit_no_training_relu_21,"ax",@progbits
	.align	128
        .global         triton_poi_fused__native_batch_norm_legit_no_training_relu_21
        .type           triton_poi_fused__native_batch_norm_legit_no_training_relu_21,@function
        .size           triton_poi_fused__native_batch_norm_legit_no_training_relu_21,(.L_x_1 - triton_poi_fused__native_batch_norm_legit_no_training_relu_21)
        .other          triton_poi_fused__native_batch_norm_legit_no_training_relu_21,@"STO_CUDA_ENTRY STV_DEFAULT"
triton_poi_fused__native_batch_norm_legit_no_training_relu_21:
.text.triton_poi_fused__native_batch_norm_legit_no_training_relu_21:
[----:B------:R-:W0:Y:S01]  /*0000*/  LDC R1, c[0x0][0x28] ;  /* 0x00000a00ff017b82 */ /* 0x000e220000000800 */
[----:B------:R-:W1:Y:S07]  /*0010*/  S2R R0, SR_TID.X ;  /* 0x0000000000007919 */ /* 0x000e6e0000002100 */
[----:B------:R-:W2:Y:S01]  /*0020*/  LDC.64 R8, c[0x0][0x220] ;  /* 0x00008800ff087b82 */ /* 0x000ea20000000a00 */
[----:B------:R-:W-:Y:S01]  /*0030*/  ULDC.64 UR4, c[0x0][0x208] ;  /* 0x0000820000047ab9 */ /* 0x000fe20000000a00 */
[----:B------:R-:W3:Y:S06]  /*0040*/  S2R R5, SR_CTAID.X ;  /* 0x0000000000057919 */ /* 0x000eec0000002500 */
[----:B------:R-:W4:Y:S08]  /*0050*/  LDC.64 R12, c[0x0][0x210] ;  /* 0x00008400ff0c7b82 */ /* 0x000f300000000a00 */
[----:B------:R-:W5:Y:S08]  /*0060*/  LDC.64 R14, c[0x0][0x218] ;  /* 0x00008600ff0e7b82 */ /* 0x000f700000000a00 */
[----:B------:R-:W5:Y:S01]  /*0070*/  LDC.64 R16, c[0x0][0x228] ;  /* 0x00008a00ff107b82 */ /* 0x000f620000000a00 */
[----:B-1----:R-:W-:-:S07]  /*0080*/  SHF.L.U32 R0, R0, 0x1, RZ ;  /* 0x0000000100007819 */ /* 0x002fce00000006ff */
[----:B------:R-:W1:Y:S01]  /*0090*/  LDC.64 R18, c[0x0][0x230] ;  /* 0x00008c00ff127b82 */ /* 0x000e620000000a00 */
[----:B---3--:R-:W-:Y:S02]  /*00a0*/  SHF.R.S32.HI R3, RZ, 0x16, R5 ;  /* 0x00000016ff037819 */ /* 0x008fe40000011405 */
[----:B------:R-:W-:Y:S02]  /*00b0*/  LOP3.LUT R0, R0, 0x1fe, RZ, 0xc0, !PT ;  /* 0x000001fe00007812 */ /* 0x000fe400078ec0ff */
[----:B------:R-:W-:Y:S02]  /*00c0*/  SGXT R3, R3, 0x1 ;  /* 0x000000010303781a */ /* 0x000fe40000000200 */
[----:B------:R-:W-:-:S04]  /*00d0*/  LEA R0, R5, R0, 0x9 ;  /* 0x0000000005007211 */ /* 0x000fc800078e48ff */
[----:B------:R-:W-:Y:S02]  /*00e0*/  LEA.HI R3, R3, R0, RZ, 0x6 ;  /* 0x0000000003037211 */ /* 0x000fe400078f30ff */
[----:B------:R-:W-:Y:S02]  /*00f0*/  ISETP.GE.AND P0, PT, R0, 0xfa0900, PT ;  /* 0x00fa09000000780c */ /* 0x000fe40003f06270 */
[----:B------:R-:W-:-:S04]  /*0100*/  LOP3.LUT R3, R3, 0xffffffc0, RZ, 0xc0, !PT ;  /* 0xffffffc003037812 */ /* 0x000fc800078ec0ff */
[----:B------:R-:W-:Y:S02]  /*0110*/  IADD3 R11, R0, -R3, RZ ;  /* 0x80000003000b7210 */ /* 0x000fe40007ffe0ff */
[----:B------:R-:W-:-:S03]  /*0120*/  CS2R R2, SRZ ;  /* 0x0000000000027805 */ /* 0x000fc6000001ff00 */
[----:B--2---:R-:W-:-:S05]  /*0130*/  IMAD.WIDE R8, R11, 0x4, R8 ;  /* 0x000000040b087825 */ /* 0x004fca00078e0208 */
[----:B------:R2:W3:Y:S01]  /*0140*/  @!P0 LDG.E.EL.64 R2, desc[UR4][R8.64] ;  /* 0x0000000408028981 */ /* 0x0004e2000c2e1b00 */
[----:B------:R-:W-:Y:S02]  /*0150*/  CS2R R4, SRZ ;  /* 0x0000000000047805 */ /* 0x000fe4000001ff00 */
[----:B------:R-:W-:Y:S01]  /*0160*/  CS2R R6, SRZ ;  /* 0x0000000000067805 */ /* 0x000fe2000001ff00 */
[----:B----4-:R-:W-:-:S04]  /*0170*/  IMAD.WIDE R12, R0, 0x4, R12 ;  /* 0x00000004000c7825 */ /* 0x010fc800078e020c */
[C---:B-----5:R-:W-:Y:S01]  /*0180*/  IMAD.WIDE R14, R11.reuse, 0x4, R14 ;  /* 0x000000040b0e7825 */ /* 0x060fe200078e020e */
[----:B------:R-:W4:Y:S01]  /*0190*/  @!P0 LDG.E.64 R4, desc[UR4][R12.64] ;  /* 0x000000040c048981 */ /* 0x000f22000c1e1b00 */
[----:B--2---:R-:W-:Y:S02]  /*01a0*/  CS2R R8, SRZ ;  /* 0x0000000000087805 */ /* 0x004fe4000001ff00 */
[C---:B0-----:R-:W-:Y:S01]  /*01b0*/  IMAD.WIDE R16, R11.reuse, 0x4, R16 ;  /* 0x000000040b107825 */ /* 0x041fe200078e0210 */
[----:B------:R0:W4:Y:S03]  /*01c0*/  @!P0 LDG.E.EL.64 R6, desc[UR4][R14.64] ;  /* 0x000000040e068981 */ /* 0x000126000c2e1b00 */
[----:B-1----:R-:W-:Y:S01]  /*01d0*/  IMAD.WIDE R18, R11, 0x4, R18 ;  /* 0x000000040b127825 */ /* 0x002fe200078e0212 */
[----:B------:R-:W-:-:S04]  /*01e0*/  CS2R R10, SRZ ;  /* 0x00000000000a7805 */ /* 0x000fc8000001ff00 */
[----:B------:R-:W2:Y:S04]  /*01f0*/  @!P0 LDG.E.EL.64 R8, desc[UR4][R18.64] ;  /* 0x0000000412088981 */ /* 0x000ea8000c2e1b00 */
[----:B------:R-:W2:Y:S01]  /*0200*/  @!P0 LDG.E.EL.64 R10, desc[UR4][R16.64] ;  /* 0x00000004100a8981 */ /* 0x000ea2000c2e1b00 */
[----:B0-----:R-:W-:Y:S01]  /*0210*/  HFMA2.MMA R14, -RZ, RZ, 1.625, 0 ;  /* 0x3e800000ff0e7435 */ /* 0x001fe200000001ff */
[----:B---3--:R-:W-:Y:S01]  /*0220*/  FADD R2, R2, 9.9999997473787516356e-06 ;  /* 0x3727c5ac02027421 */ /* 0x008fe20000000000 */
[----:B------:R-:W-:-:S03]  /*0230*/  FADD R3, R3, 9.9999997473787516356e-06 ;  /* 0x3727c5ac03037421 */ /* 0x000fc60000000000 */
[----:B------:R-:W0:Y:S08]  /*0240*/  MUFU.SQRT R12, R2 ;  /* 0x00000002000c7308 */ /* 0x000e300000002000 */
[----:B------:R1:W3:Y:S01]  /*0250*/  MUFU.SQRT R13, R3 ;  /* 0x00000003000d7308 */ /* 0x0002e20000002000 */
[C---:B0-----:R-:W-:Y:S02]  /*0260*/  FSETP.GT.AND P1, PT, R12.reuse, 8.50705917302346158658e+37, PT ;  /* 0x7e8000000c00780b */ /* 0x041fe40003f24000 */
[----:B------:R-:W-:Y:S01]  /*0270*/  FSETP.GEU.AND P3, PT, R12, 1.175494350822287508e-38, PT ;  /* 0x008000000c00780b */ /* 0x000fe20003f6e000 */
[----:B-1----:R-:W0:Y:S01]  /*0280*/  LDC.64 R2, c[0x0][0x238] ;  /* 0x00008e00ff027b82 */ /* 0x002e220000000a00 */
[----:B---3--:R-:W-:-:S02]  /*0290*/  FSETP.GT.AND P2, PT, R13, 8.50705917302346158658e+37, PT ;  /* 0x7e8000000d00780b */ /* 0x008fc40003f44000 */
[----:B------:R-:W-:-:S07]  /*02a0*/  FSETP.GEU.AND P4, PT, R13, 1.175494350822287508e-38, PT ;  /* 0x008000000d00780b */ /* 0x000fce0003f8e000 */
[----:B------:R-:W-:-:S04]  /*02b0*/  @P1 FMUL R12, R12, 0.25 ;  /* 0x3e8000000c0c1820 */ /* 0x000fc80000400000 */
[----:B------:R-:W-:Y:S01]  /*02c0*/  @!P3 FMUL R12, R12, 16777216 ;  /* 0x4b8000000c0cb820 */ /* 0x000fe20000400000 */
[----:B------:R-:W-:-:S04]  /*02d0*/  @P2 FMUL R13, R13, 0.25 ;  /* 0x3e8000000d0d2820 */ /* 0x000fc80000400000 */
[----:B------:R-:W-:Y:S01]  /*02e0*/  @!P4 FMUL R13, R13, 16777216 ;  /* 0x4b8000000d0dc820 */ /* 0x000fe20000400000 */
[----:B------:R-:W1:Y:S01]  /*02f0*/  MUFU.RCP R12, R12 ;  /* 0x0000000c000c7308 */ /* 0x000e620000001000 */
[----:B------:R-:W-:-:S07]  /*0300*/  FSEL R15, R14, 1, P1 ;  /* 0x3f8000000e0f7808 */ /* 0x000fce0000800000 */
[----:B------:R-:W3:Y:S01]  /*0310*/  MUFU.RCP R13, R13 ;  /* 0x0000000d000d7308 */ /* 0x000ee20000001000 */
[----:B------:R-:W-:Y:S01]  /*0320*/  FSEL R14, R14, 1, P2 ;  /* 0x3f8000000e0e7808 */ /* 0x000fe20001000000 */
[----:B------:R-:W-:-:S04]  /*0330*/  @!P3 FMUL R15, R15, 16777216 ;  /* 0x4b8000000f0fb820 */ /* 0x000fc80000400000 */
[----:B------:R-:W-:Y:S01]  /*0340*/  @!P4 FMUL R14, R14, 16777216 ;  /* 0x4b8000000e0ec820 */ /* 0x000fe20000400000 */
[----:B----4-:R-:W-:Y:S01]  /*0350*/  FADD R5, -R7, R5 ;  /* 0x0000000507057221 */ /* 0x010fe20000000100 */
[----:B------:R-:W-:Y:S01]  /*0360*/  FADD R4, -R6, R4 ;  /* 0x0000000406047221 */ /* 0x000fe20000000100 */
[----:B-1----:R-:W-:Y:S01]  /*0370*/  FMUL R15, R12, R15 ;  /* 0x0000000f0c0f7220 */ /* 0x002fe20000400000 */
[----:B---3--:R-:W-:-:S03]  /*0380*/  FMUL R14, R13, R14 ;  /* 0x0000000e0d0e7220 */ /* 0x008fc60000400000 */
[----:B------:R-:W-:Y:S01]  /*0390*/  FMUL R15, R4, R15 ;  /* 0x0000000f040f7220 */ /* 0x000fe20000400000 */
[----:B------:R-:W-:-:S03]  /*03a0*/  FMUL R14, R5, R14 ;  /* 0x0000000e050e7220 */ /* 0x000fc60000400000 */
[----:B--2---:R-:W-:Y:S01]  /*03b0*/  FFMA R8, R15, R10, R8 ;  /* 0x0000000a0f087223 */ /* 0x004fe20000000008 */
[----:B------:R-:W-:-:S04]  /*03c0*/  FFMA R9, R14, R11, R9 ;  /* 0x0000000b0e097223 */ /* 0x000fc80000000009 */
[----:B------:R-:W-:Y:S02]  /*03d0*/  FSETP.GEU.AND P1, PT, R8, RZ, PT ;  /* 0x000000ff0800720b */ /* 0x000fe40003f2e000 */
[C---:B------:R-:W-:Y:S01]  /*03e0*/  FSETP.GEU.AND P2, PT, R9.reuse, RZ, PT ;  /* 0x000000ff0900720b */ /* 0x040fe20003f4e000 */
[----:B0-----:R-:W-:Y:S01]  /*03f0*/  IMAD.WIDE R2, R0, 0x4, R2 ;  /* 0x0000000400027825 */ /* 0x001fe200078e0202 */
[----:B------:R-:W-:Y:S02]  /*0400*/  FSEL R8, R8, RZ, P1 ;  /* 0x000000ff08087208 */ /* 0x000fe40000800000 */
[----:B------:R-:W-:Y:S01]  /*0410*/  FSEL R9, R9, RZ, P2 ;  /* 0x000000ff09097208 */ /* 0x000fe20001000000 */
[----:B------:R-:W-:Y:S08]  /*0420*/  @P0 EXIT ;  /* 0x000000000000094d */ /* 0x000ff00003800000 */
[----:B------:R-:W-:Y:S01]  /*0430*/  STG.E.64 desc[UR4][R2.64], R8 ;  /* 0x0000000802007986 */ /* 0x000fe2000c101b04 */
[----:B------:R-:W-:Y:S05]  /*0440*/  EXIT ;  /* 0x000000000000794d */ /* 0x000fea0003800000 */
.L_x_0:
[----:B------:R-:W-:-:S00]  /*0450*/  BRA `(.L_x_0) ;  /* 0xfffffffc00fc7947 */ /* 0x000fc0000383ffff */
[----:B------:R-:W-:-:S00]  /*0460*/  NOP ;  /* 0x0000000000007918 */ /* 0x000fc00000000000 */
        /* <DEDUP_REMOVED lines=9> */
.L_x_1:


//--------------------- .nv.global.init           --------------------------
	.section	.nv.global.init,"aw",@progbits
.nv.global.init:
	.type		_$_str,@object
	.size		_$_str,(_$_str_$_2 - _$_str)
_$_str:
        /*0000*/ 	.byte	0x5f, 0x5f, 0x43, 0x55, 0x44, 0x41, 0x5f, 0x46, 0x54, 0x5a, 0x00
	.type		_$_str_$_2,@object
	.size		_$_str_$_2,(.L_1 - _$_str_$_2)
_$_str_$_2:
        /*000b*/ 	.byte	0x5f, 0x5f, 0x43, 0x55, 0x44, 0x41, 0x5f, 0x50, 0x52, 0x45, 0x43, 0x5f, 0x53, 0x51, 0x52, 0x54
        /*001b*/ 	.byte	0x00
.L_1:


//--------------------- .nv.constant0.triton_poi_fused__native_batch_norm_legit_no_training_relu_21 --------------------------
	.section	.nv.constant0.triton_poi_fused__native_batch_norm_legit_no_training_relu_21,"a",@progbits
	.sectionflags	@""
	.align	4
.nv.constant0.triton_poi_fused__native_batch_norm_legit_no_training_relu_21:
	.zero		580
